//
// Generated by NVIDIA NVVM Compiler
//
// Compiler Build ID: CL-36424714
// Cuda compilation tools, release 13.0, V13.0.88
// Based on NVVM 20.0.0
//

.version 9.0
.target sm_100
.address_size 64

	// .globl	_Z6dotProPfS_S_ii

.visible .entry _Z6dotProPfS_S_ii(
	.param .u64 .ptr .align 1 _Z6dotProPfS_S_ii_param_0,
	.param .u64 .ptr .align 1 _Z6dotProPfS_S_ii_param_1,
	.param .u64 .ptr .align 1 _Z6dotProPfS_S_ii_param_2,
	.param .u32 _Z6dotProPfS_S_ii_param_3,
	.param .u32 _Z6dotProPfS_S_ii_param_4
)
{
	.reg .pred 	%p<10>;
	.reg .b32 	%r<66>;
	.reg .b32 	%f<65>;
	.reg .b64 	%rd<41>;

	ld.param.u64 	%rd7, [_Z6dotProPfS_S_ii_param_0];
	ld.param.u64 	%rd8, [_Z6dotProPfS_S_ii_param_1];
	ld.param.u64 	%rd6, [_Z6dotProPfS_S_ii_param_2];
	ld.param.u32 	%r28, [_Z6dotProPfS_S_ii_param_3];
	ld.param.u32 	%r29, [_Z6dotProPfS_S_ii_param_4];
	cvta.to.global.u64 	%rd1, %rd8;
	cvta.to.global.u64 	%rd2, %rd7;
	mov.u32 	%r30, %tid.x;
	mov.u32 	%r31, %ctaid.x;
	mov.u32 	%r32, %ntid.x;
	mad.lo.s32 	%r1, %r31, %r32, %r30;
	setp.lt.s32 	%p1, %r29, 1;
	mov.f32 	%f64, 0f00000000;
	@%p1 bra 	$L__BB0_13;
	and.b32  	%r2, %r29, 7;
	setp.lt.u32 	%p2, %r29, 8;
	mov.b32 	%r60, 0;
	mov.u32 	%r65, %r60;
	@%p2 bra 	$L__BB0_4;
	and.b32  	%r60, %r29, 2147483640;
	neg.s32 	%r54, %r60;
	shl.b32 	%r5, %r28, 3;
	add.s64 	%rd40, %rd1, 16;
	mov.b32 	%r65, 0;
	mul.wide.s32 	%rd11, %r28, 4;
	mov.u32 	%r53, %r1;
$L__BB0_3:
	.pragma "nounroll";
	mul.wide.s32 	%rd9, %r53, 4;
	add.s64 	%rd10, %rd2, %rd9;
	ld.global.f32 	%f4, [%rd10];
	ld.global.f32 	%f5, [%rd40+-16];
	cvt.rn.f32.s32 	%f6, %r65;
	fma.rn.f32 	%f7, %f4, %f5, %f6;
	cvt.rzi.s32.f32 	%r36, %f7;
	add.s64 	%rd12, %rd10, %rd11;
	ld.global.f32 	%f8, [%rd12];
	ld.global.f32 	%f9, [%rd40+-12];
	cvt.rn.f32.s32 	%f10, %r36;
	fma.rn.f32 	%f11, %f8, %f9, %f10;
	cvt.rzi.s32.f32 	%r37, %f11;
	add.s64 	%rd13, %rd12, %rd11;
	ld.global.f32 	%f12, [%rd13];
	ld.global.f32 	%f13, [%rd40+-8];
	cvt.rn.f32.s32 	%f14, %r37;
	fma.rn.f32 	%f15, %f12, %f13, %f14;
	cvt.rzi.s32.f32 	%r38, %f15;
	add.s64 	%rd14, %rd13, %rd11;
	ld.global.f32 	%f16, [%rd14];
	ld.global.f32 	%f17, [%rd40+-4];
	cvt.rn.f32.s32 	%f18, %r38;
	fma.rn.f32 	%f19, %f16, %f17, %f18;
	cvt.rzi.s32.f32 	%r39, %f19;
	add.s64 	%rd15, %rd14, %rd11;
	ld.global.f32 	%f20, [%rd15];
	ld.global.f32 	%f21, [%rd40];
	cvt.rn.f32.s32 	%f22, %r39;
	fma.rn.f32 	%f23, %f20, %f21, %f22;
	cvt.rzi.s32.f32 	%r40, %f23;
	add.s64 	%rd16, %rd15, %rd11;
	ld.global.f32 	%f24, [%rd16];
	ld.global.f32 	%f25, [%rd40+4];
	cvt.rn.f32.s32 	%f26, %r40;
	fma.rn.f32 	%f27, %f24, %f25, %f26;
	cvt.rzi.s32.f32 	%r41, %f27;
	add.s64 	%rd17, %rd16, %rd11;
	ld.global.f32 	%f28, [%rd17];
	ld.global.f32 	%f29, [%rd40+8];
	cvt.rn.f32.s32 	%f30, %r41;
	fma.rn.f32 	%f31, %f28, %f29, %f30;
	cvt.rzi.s32.f32 	%r42, %f31;
	add.s64 	%rd18, %rd17, %rd11;
	ld.global.f32 	%f32, [%rd18];
	ld.global.f32 	%f33, [%rd40+12];
	cvt.rn.f32.s32 	%f34, %r42;
	fma.rn.f32 	%f35, %f32, %f33, %f34;
	cvt.rzi.s32.f32 	%r65, %f35;
	add.s32 	%r54, %r54, 8;
	add.s32 	%r53, %r53, %r5;
	add.s64 	%rd40, %rd40, 32;
	setp.ne.s32 	%p3, %r54, 0;
	@%p3 bra 	$L__BB0_3;
$L__BB0_4:
	setp.eq.s32 	%p4, %r2, 0;
	@%p4 bra 	$L__BB0_12;
	and.b32  	%r15, %r29, 3;
	setp.lt.u32 	%p5, %r2, 4;
	@%p5 bra 	$L__BB0_7;
	mad.lo.s32 	%r44, %r60, %r28, %r1;
	mul.wide.s32 	%rd19, %r44, 4;
	add.s64 	%rd20, %rd2, %rd19;
	ld.global.f32 	%f36, [%rd20];
	mul.wide.u32 	%rd21, %r60, 4;
	add.s64 	%rd22, %rd1, %rd21;
	ld.global.f32 	%f37, [%rd22];
	cvt.rn.f32.s32 	%f38, %r65;
	fma.rn.f32 	%f39, %f36, %f37, %f38;
	cvt.rzi.s32.f32 	%r45, %f39;
	mul.wide.s32 	%rd23, %r28, 4;
	add.s64 	%rd24, %rd20, %rd23;
	ld.global.f32 	%f40, [%rd24];
	ld.global.f32 	%f41, [%rd22+4];
	cvt.rn.f32.s32 	%f42, %r45;
	fma.rn.f32 	%f43, %f40, %f41, %f42;
	cvt.rzi.s32.f32 	%r46, %f43;
	add.s64 	%rd25, %rd24, %rd23;
	ld.global.f32 	%f44, [%rd25];
	ld.global.f32 	%f45, [%rd22+8];
	cvt.rn.f32.s32 	%f46, %r46;
	fma.rn.f32 	%f47, %f44, %f45, %f46;
	cvt.rzi.s32.f32 	%r47, %f47;
	add.s64 	%rd26, %rd25, %rd23;
	ld.global.f32 	%f48, [%rd26];
	ld.global.f32 	%f49, [%rd22+12];
	cvt.rn.f32.s32 	%f50, %r47;
	fma.rn.f32 	%f51, %f48, %f49, %f50;
	cvt.rzi.s32.f32 	%r65, %f51;
	add.s32 	%r60, %r60, 4;
$L__BB0_7:
	setp.eq.s32 	%p6, %r15, 0;
	@%p6 bra 	$L__BB0_12;
	setp.eq.s32 	%p7, %r15, 1;
	@%p7 bra 	$L__BB0_10;
	mad.lo.s32 	%r49, %r60, %r28, %r1;
	mul.wide.s32 	%rd27, %r49, 4;
	add.s64 	%rd28, %rd2, %rd27;
	ld.global.f32 	%f52, [%rd28];
	mul.wide.u32 	%rd29, %r60, 4;
	add.s64 	%rd30, %rd1, %rd29;
	ld.global.f32 	%f53, [%rd30];
	cvt.rn.f32.s32 	%f54, %r65;
	fma.rn.f32 	%f55, %f52, %f53, %f54;
	cvt.rzi.s32.f32 	%r50, %f55;
	mul.wide.s32 	%rd31, %r28, 4;
	add.s64 	%rd32, %rd28, %rd31;
	ld.global.f32 	%f56, [%rd32];
	ld.global.f32 	%f57, [%rd30+4];
	cvt.rn.f32.s32 	%f58, %r50;
	fma.rn.f32 	%f59, %f56, %f57, %f58;
	cvt.rzi.s32.f32 	%r65, %f59;
	add.s32 	%r60, %r60, 2;
$L__BB0_10:
	and.b32  	%r51, %r29, 1;
	setp.eq.b32 	%p8, %r51, 1;
	not.pred 	%p9, %p8;
	@%p9 bra 	$L__BB0_12;
	mad.lo.s32 	%r52, %r60, %r28, %r1;
	mul.wide.s32 	%rd33, %r52, 4;
	add.s64 	%rd34, %rd2, %rd33;
	ld.global.f32 	%f60, [%rd34];
	mul.wide.u32 	%rd35, %r60, 4;
	add.s64 	%rd36, %rd1, %rd35;
	ld.global.f32 	%f61, [%rd36];
	cvt.rn.f32.s32 	%f62, %r65;
	fma.rn.f32 	%f63, %f60, %f61, %f62;
	cvt.rzi.s32.f32 	%r65, %f63;
$L__BB0_12:
	cvt.rn.f32.s32 	%f64, %r65;
$L__BB0_13:
	cvta.to.global.u64 	%rd37, %rd6;
	mul.wide.s32 	%rd38, %r1, 4;
	add.s64 	%rd39, %rd37, %rd38;
	st.global.f32 	[%rd39], %f64;
	ret;

}


// ===== COMPILED SASS (sm_100) =====

	.target	sm_100

	.elftype	@"ET_EXEC"


//--------------------- .note.nv.tkinfo           --------------------------
	.section	.note.nv.tkinfo,"",@"SHT_NOTE"
	.sectionflags	@"SHF_NOTE_NV_TKINFO"
	.tkinfo
        /*0018*/ 	.word	0x00000002
        /*0030*/ 	.string	""
        /*0030*/ 	.string	"ptxas"
        /*0030*/ 	.string	"Cuda compilation tools, release 13.0, V13.0.88"
        /*0030*/ 	.string	"Build cuda_13.0.r13.0/compiler.36424714_0"
        /*0030*/ 	.string	"-arch sm_100 -m 64 "



//--------------------- .note.nv.cuinfo           --------------------------
	.section	.note.nv.cuinfo,"",@"SHT_NOTE"
	.sectionflags	@"SHF_NOTE_NV_CUINFO"
        /*0018*/ 	.short	0x0002
        /*001a*/ 	.short	0x0064
        /*001c*/ 	.short	0x0082
	.zero		2


//--------------------- .nv.info                  --------------------------
	.section	.nv.info,"",@"SHT_CUDA_INFO"
	.align	4


	//----- nvinfo : EIATTR_REGCOUNT
	.align		4
        /*0000*/ 	.byte	0x04, 0x2f
        /*0002*/ 	.short	(.L_1 - .L_0)
	.align		4
.L_0:
        /*0004*/ 	.word	index@(_Z6dotProPfS_S_ii)
        /*0008*/ 	.word	0x00000020


	//----- nvinfo : EIATTR_FRAME_SIZE
	.align		4
.L_1:
        /*000c*/ 	.byte	0x04, 0x11
        /*000e*/ 	.short	(.L_3 - .L_2)
	.align		4
.L_2:
        /*0010*/ 	.word	index@(_Z6dotProPfS_S_ii)
        /*0014*/ 	.word	0x00000000


	//----- nvinfo : EIATTR_MIN_STACK_SIZE
	.align		4
.L_3:
        /*0018*/ 	.byte	0x04, 0x12
        /*001a*/ 	.short	(.L_5 - .L_4)
	.align		4
.L_4:
        /*001c*/ 	.word	index@(_Z6dotProPfS_S_ii)
        /*0020*/ 	.word	0x00000000
.L_5:


//--------------------- .nv.compat                --------------------------
	.section	.nv.compat,"",@"SHT_CUDA_COMPAT_INFO"
	.align	4
        /*0000*/ 	.byte	0x02, 0x09, 0x00, 0x00, 0x02, 0x02, 0x01, 0x00, 0x02, 0x05, 0x05, 0x00, 0x03, 0x07, 0x01, 0x01
        /*0010*/ 	.byte	0x02, 0x03, 0x00, 0x00, 0x02, 0x06, 0x01, 0x00, 0x04, 0x0b, 0x08, 0x00, 0x09, 0x00, 0x00, 0x00
        /*0020*/ 	.byte	0x00, 0x00, 0x00, 0x00


//--------------------- .nv.info._Z6dotProPfS_S_ii --------------------------
	.section	.nv.info._Z6dotProPfS_S_ii,"",@"SHT_CUDA_INFO"
	.sectionflags	@""
	.align	4


	//----- nvinfo : EIATTR_CUDA_API_VERSION
	.align		4
        /*0000*/ 	.byte	0x04, 0x37
        /*0002*/ 	.short	(.L_7 - .L_6)
.L_6:
        /*0004*/ 	.word	0x00000082


	//----- nvinfo : EIATTR_KPARAM_INFO
	.align		4
.L_7:
        /*0008*/ 	.byte	0x04, 0x17
        /*000a*/ 	.short	(.L_9 - .L_8)
.L_8:
        /*000c*/ 	.word	0x00000000
        /*0010*/ 	.short	0x0004
        /*0012*/ 	.short	0x001c
        /*0014*/ 	.byte	0x00, 0xf0, 0x11, 0x00


	//----- nvinfo : EIATTR_KPARAM_INFO
	.align		4
.L_9:
        /*0018*/ 	.byte	0x04, 0x17
        /*001a*/ 	.short	(.L_11 - .L_10)
.L_10:
        /*001c*/ 	.word	0x00000000
        /*0020*/ 	.short	0x0003
        /*0022*/ 	.short	0x0018
        /*0024*/ 	.byte	0x00, 0xf0, 0x11, 0x00


	//----- nvinfo : EIATTR_KPARAM_INFO
	.align		4
.L_11:
        /*0028*/ 	.byte	0x04, 0x17
        /*002a*/ 	.short	(.L_13 - .L_12)
.L_12:
        /*002c*/ 	.word	0x00000000
        /*0030*/ 	.short	0x0002
        /*0032*/ 	.short	0x0010
        /*0034*/ 	.byte	0x00, 0xf5, 0x21, 0x00


	//----- nvinfo : EIATTR_KPARAM_INFO
	.align		4
.L_13:
        /*0038*/ 	.byte	0x04, 0x17
        /*003a*/ 	.short	(.L_15 - .L_14)
.L_14:
        /*003c*/ 	.word	0x00000000
        /*0040*/ 	.short	0x0001
        /*0042*/ 	.short	0x0008
        /*0044*/ 	.byte	0x00, 0xf5, 0x21, 0x00


	//----- nvinfo : EIATTR_KPARAM_INFO
	.align		4
.L_15:
        /*0048*/ 	.byte	0x04, 0x17
        /*004a*/ 	.short	(.L_17 - .L_16)
.L_16:
        /*004c*/ 	.word	0x00000000
        /*0050*/ 	.short	0x0000
        /*0052*/ 	.short	0x0000
        /*0054*/ 	.byte	0x00, 0xf5, 0x21, 0x00


	//----- nvinfo : EIATTR_SPARSE_MMA_MASK
	.align		4
.L_17:
        /*0058*/ 	.byte	0x03, 0x50
        /*005a*/ 	.short	0x0000


	//----- nvinfo : EIATTR_MAXREG_COUNT
	.align		4
        /*005c*/ 	.byte	0x03, 0x1b
        /*005e*/ 	.short	0x00ff


	//----- nvinfo : EIATTR_MERCURY_ISA_VERSION
	.align		4
        /*0060*/ 	.byte	0x03, 0x5f
        /*0062*/ 	.short	0x0101


	//----- nvinfo : EIATTR_VRC_CTA_INIT_COUNT
	.align		4
        /*0064*/ 	.byte	0x02, 0x4a
	.zero		1
	.zero		1


	//----- nvinfo : EIATTR_EXIT_INSTR_OFFSETS
	.align		4
        /*0068*/ 	.byte	0x04, 0x1c
        /*006a*/ 	.short	(.L_19 - .L_18)


	//   ....[0]....
.L_18:
        /*006c*/ 	.word	0x00000990


	//----- nvinfo : EIATTR_CBANK_PARAM_SIZE
	.align		4
.L_19:
        /*0070*/ 	.byte	0x03, 0x19
        /*0072*/ 	.short	0x0020


	//----- nvinfo : EIATTR_PARAM_CBANK
	.align		4
        /*0074*/ 	.byte	0x04, 0x0a
        /*0076*/ 	.short	(.L_21 - .L_20)
	.align		4
.L_20:
        /*0078*/ 	.word	index@(.nv.constant0._Z6dotProPfS_S_ii)
        /*007c*/ 	.short	0x0380
        /*007e*/ 	.short	0x0020


	//----- nvinfo : EIATTR_SW_WAR
	.align		4
.L_21:
        /*0080*/ 	.byte	0x04, 0x36
        /*0082*/ 	.short	(.L_23 - .L_22)
.L_22:
        /*0084*/ 	.word	0x00000008
.L_23:


//--------------------- .nv.callgraph             --------------------------
	.section	.nv.callgraph,"",@"SHT_CUDA_CALLGRAPH"
	.align	4
	.sectionentsize	8
	.align		4
        /*0000*/ 	.word	0x00000000
	.align		4
        /*0004*/ 	.word	0xffffffff
	.align		4
        /*0008*/ 	.word	0x00000000
	.align		4
        /*000c*/ 	.word	0xfffffffe
	.align		4
        /*0010*/ 	.word	0x00000000
	.align		4
        /*0014*/ 	.word	0xfffffffd
	.align		4
        /*0018*/ 	.word	0x00000000
	.align		4
        /*001c*/ 	.word	0xfffffffc


//--------------------- .text._Z6dotProPfS_S_ii   --------------------------
	.section	.text._Z6dotProPfS_S_ii,"ax",@progbits
	.align	128
        .global         _Z6dotProPfS_S_ii
        .type           _Z6dotProPfS_S_ii,@function
        .size           _Z6dotProPfS_S_ii,(.L_x_6 - _Z6dotProPfS_S_ii)
        .other          _Z6dotProPfS_S_ii,@"STO_CUDA_ENTRY STV_DEFAULT"
_Z6dotProPfS_S_ii:
.text._Z6dotProPfS_S_ii:
[----:B------:R-:W-:Y:S08]  /*0000*/  LDC R1, c[0x0][0x37c] ;  /* 0x0000df00ff017b82 */ /* 0x000ff00000000800 */
[----:B------:R-:W0:Y:S01]  /*0010*/  LDC R0, c[0x0][0x39c] ;  /* 0x0000e700ff007b82 */ /* 0x000e220000000800 */
[----:B------:R-:W1:Y:S01]  /*0020*/  S2R R14, SR_TID.X ;  /* 0x00000000000e7919 */ /* 0x000e620000002100 */
[----:B------:R-:W2:Y:S01]  /*0030*/  LDCU.64 UR6, c[0x0][0x358] ;  /* 0x00006b00ff0677ac */ /* 0x000ea20008000a00 */
[----:B------:R-:W-:-:S05]  /*0040*/  HFMA2 R5, -RZ, RZ, 0, 0 ;  /* 0x00000000ff057431 */ /* 0x000fca00000001ff */
[----:B------:R-:W1:Y:S08]  /*0050*/  S2UR UR4, SR_CTAID.X ;  /* 0x00000000000479c3 */ /* 0x000e700000002500 */
[----:B------:R-:W1:Y:S01]  /*0060*/  LDC R3, c[0x0][0x360] ;  /* 0x0000d800ff037b82 */ /* 0x000e620000000800 */
[----:B0-----:R-:W-:Y:S01]  /*0070*/  ISETP.GE.AND P0, PT, R0, 0x1, PT ;  /* 0x000000010000780c */ /* 0x001fe20003f06270 */
[----:B-1----:R-:W-:-:S12]  /*0080*/  IMAD R14, R3, UR4, R14 ;  /* 0x00000004030e7c24 */ /* 0x002fd8000f8e020e */
[----:B--2---:R-:W-:Y:S05]  /*0090*/  @!P0 BRA `(.L_x_0) ;  /* 0x0000000800308947 */ /* 0x004fea0003800000 */
[C---:B------:R-:W-:Y:S02]  /*00a0*/  ISETP.GE.U32.AND P1, PT, R0.reuse, 0x8, PT ;  /* 0x000000080000780c */ /* 0x040fe40003f26070 */
[----:B------:R-:W-:Y:S02]  /*00b0*/  LOP3.LUT R27, R0, 0x7, RZ, 0xc0, !PT ;  /* 0x00000007001b7812 */ /* 0x000fe400078ec0ff */
[----:B------:R-:W-:Y:S02]  /*00c0*/  MOV R15, RZ ;  /* 0x000000ff000f7202 */ /* 0x000fe40000000f00 */
[----:B------:R-:W-:Y:S02]  /*00d0*/  ISETP.NE.AND P0, PT, R27, RZ, PT ;  /* 0x000000ff1b00720c */ /* 0x000fe40003f05270 */
[----:B------:R-:W-:-:S05]  /*00e0*/  MOV R20, RZ ;  /* 0x000000ff00147202 */ /* 0x000fca0000000f00 */
[----:B------:R-:W-:Y:S06]  /*00f0*/  @!P1 BRA `(.L_x_1) ;  /* 0x0000000400049947 */ /* 0x000fec0003800000 */
[----:B------:R-:W0:Y:S01]  /*0100*/  LDCU.64 UR4, c[0x0][0x388] ;  /* 0x00007100ff0477ac */ /* 0x000e220008000a00 */
[----:B------:R-:W-:Y:S02]  /*0110*/  LOP3.LUT R15, R0, 0x7ffffff8, RZ, 0xc0, !PT ;  /* 0x7ffffff8000f7812 */ /* 0x000fe400078ec0ff */
[----:B------:R-:W-:Y:S02]  /*0120*/  MOV R20, RZ ;  /* 0x000000ff00147202 */ /* 0x000fe40000000f00 */
[----:B------:R-:W-:Y:S01]  /*0130*/  MOV R16, R14 ;  /* 0x0000000e00107202 */ /* 0x000fe20000000f00 */
[----:B------:R-:W-:Y:S01]  /*0140*/  IMAD.MOV R18, RZ, RZ, -R15 ;  /* 0x000000ffff127224 */ /* 0x000fe200078e0a0f */
[----:B0-----:R-:W-:-:S04]  /*0150*/  UIADD3 UR4, UP0, UPT, UR4, 0x10, URZ ;  /* 0x0000001004047890 */ /* 0x001fc8000ff1e0ff */
[----:B------:R-:W-:Y:S02]  /*0160*/  UIADD3.X UR5, UPT, UPT, URZ, UR5, URZ, UP0, !UPT ;  /* 0x00000005ff057290 */ /* 0x000fe400087fe4ff */
[----:B------:R-:W-:-:S04]  /*0170*/  MOV R2, UR4 ;  /* 0x0000000400027c02 */ /* 0x000fc80008000f00 */
[----:B------:R-:W-:-:S07]  /*0180*/  MOV R3, UR5 ;  /* 0x0000000500037c02 */ /* 0x000fce0008000f00 */
.L_x_2:
[----:B0-----:R-:W0:Y:S01]  /*0190*/  LDC.64 R10, c[0x0][0x380] ;  /* 0x0000e000ff0a7b82 */ /* 0x001e220000000a00 */
[----:B------:R-:W2:Y:S04]  /*01a0*/  LDG.E R19, desc[UR6][R2.64+-0x10] ;  /* 0xfffff00602137981 */ /* 0x000ea8000c1e1900 */
[----:B------:R-:W3:Y:S03]  /*01b0*/  LDG.E R21, desc[UR6][R2.64+-0xc] ;  /* 0xfffff40602157981 */ /* 0x000ee6000c1e1900 */
[----:B-1----:R-:W1:Y:S01]  /*01c0*/  LDC R17, c[0x0][0x398] ;  /* 0x0000e600ff117b82 */ /* 0x002e620000000800 */
[----:B------:R-:W4:Y:S04]  /*01d0*/  LDG.E R23, desc[UR6][R2.64+-0x8] ;  /* 0xfffff80602177981 */ /* 0x000f28000c1e1900 */
[----:B------:R-:W5:Y:S01]  /*01e0*/  LDG.E R28, desc[UR6][R2.64+-0x4] ;  /* 0xfffffc06021c7981 */ /* 0x000f62000c1e1900 */
[----:B0-----:R-:W-:-:S05]  /*01f0*/  IMAD.WIDE R10, R16, 0x4, R10 ;  /* 0x00000004100a7825 */ /* 0x001fca00078e020a */
[----:B------:R0:W2:Y:S01]  /*0200*/  LDG.E R22, desc[UR6][R10.64] ;  /* 0x000000060a167981 */ /* 0x0000a2000c1e1900 */
[----:B-1----:R-:W-:-:S05]  /*0210*/  IMAD.WIDE R12, R17, 0x4, R10 ;  /* 0x00000004110c7825 */ /* 0x002fca00078e020a */
[----:B------:R1:W3:Y:S01]  /*0220*/  LDG.E R24, desc[UR6][R12.64] ;  /* 0x000000060c187981 */ /* 0x0002e2000c1e1900 */
[----:B------:R-:W-:-:S05]  /*0230*/  IMAD.WIDE R4, R17, 0x4, R12 ;  /* 0x0000000411047825 */ /* 0x000fca00078e020c */
[----:B------:R1:W4:Y:S01]  /*0240*/  LDG.E R26, desc[UR6][R4.64] ;  /* 0x00000006041a7981 */ /* 0x000322000c1e1900 */
[----:B------:R-:W-:-:S05]  /*0250*/  IMAD.WIDE R6, R17, 0x4, R4 ;  /* 0x0000000411067825 */ /* 0x000fca00078e0204 */
[----:B------:R-:W5:Y:S01]  /*0260*/  LDG.E R25, desc[UR6][R6.64] ;  /* 0x0000000606197981 */ /* 0x000f62000c1e1900 */
[----:B------:R-:W-:-:S05]  /*0270*/  IMAD.WIDE R8, R17, 0x4, R6 ;  /* 0x0000000411087825 */ /* 0x000fca00078e0206 */
[----:B------:R-:W5:Y:S04]  /*0280*/  LDG.E R29, desc[UR6][R8.64] ;  /* 0x00000006081d7981 */ /* 0x000f68000c1e1900 */
[----:B------:R-:W5:Y:S01]  /*0290*/  LDG.E R6, desc[UR6][R2.64] ;  /* 0x0000000602067981 */ /* 0x000f62000c1e1900 */
[----:B0-----:R-:W-:-:S03]  /*02a0*/  IMAD.WIDE R10, R17, 0x4, R8 ;  /* 0x00000004110a7825 */ /* 0x001fc600078e0208 */
[----:B------:R-:W5:Y:S04]  /*02b0*/  LDG.E R8, desc[UR6][R2.64+0x4] ;  /* 0x0000040602087981 */ /* 0x000f68000c1e1900 */
[----:B------:R-:W5:Y:S01]  /*02c0*/  LDG.E R7, desc[UR6][R10.64] ;  /* 0x000000060a077981 */ /* 0x000f62000c1e1900 */
[----:B-1----:R-:W-:-:S05]  /*02d0*/  IMAD.WIDE R12, R17, 0x4, R10 ;  /* 0x00000004110c7825 */ /* 0x002fca00078e020a */
[----:B------:R-:W5:Y:S04]  /*02e0*/  LDG.E R9, desc[UR6][R12.64] ;  /* 0x000000060c097981 */ /* 0x000f68000c1e1900 */
[----:B------:R-:W5:Y:S01]  /*02f0*/  LDG.E R10, desc[UR6][R2.64+0x8] ;  /* 0x00000806020a7981 */ /* 0x000f62000c1e1900 */
[----:B------:R-:W-:-:S06]  /*0300*/  IMAD.WIDE R4, R17, 0x4, R12 ;  /* 0x0000000411047825 */ /* 0x000fcc00078e020c */
[----:B------:R-:W5:Y:S04]  /*0310*/  LDG.E R4, desc[UR6][R4.64] ;  /* 0x0000000604047981 */ /* 0x000f68000c1e1900 */
[----:B------:R0:W5:Y:S01]  /*0320*/  LDG.E R5, desc[UR6][R2.64+0xc] ;  /* 0x00000c0602057981 */ /* 0x000162000c1e1900 */
[----:B------:R-:W-:Y:S02]  /*0330*/  I2FP.F32.S32 R20, R20 ;  /* 0x0000001400147245 */ /* 0x000fe40000201400 */
[----:B------:R-:W-:-:S04]  /*0340*/  IADD3 R18, PT, PT, R18, 0x8, RZ ;  /* 0x0000000812127810 */ /* 0x000fc80007ffe0ff */
[----:B------:R-:W-:Y:S02]  /*0350*/  ISETP.NE.AND P1, PT, R18, RZ, PT ;  /* 0x000000ff1200720c */ /* 0x000fe40003f25270 */
[----:B0-----:R-:W-:Y:S02]  /*0360*/  IADD3 R2, P2, PT, R2, 0x20, RZ ;  /* 0x0000002002027810 */ /* 0x001fe40007f5e0ff */
[----:B------:R-:W-:-:S03]  /*0370*/  LEA R16, R17, R16, 0x3 ;  /* 0x0000001011107211 */ /* 0x000fc600078e18ff */
[----:B------:R-:W-:Y:S02]  /*0380*/  IMAD.X R3, RZ, RZ, R3, P2 ;  /* 0x000000ffff037224 */ /* 0x000fe400010e0603 */
[----:B--2---:R-:W-:-:S06]  /*0390*/  FFMA R19, R22, R19, R20 ;  /* 0x0000001316137223 */ /* 0x004fcc0000000014 */
[----:B------:R-:W0:Y:S02]  /*03a0*/  F2I.TRUNC.NTZ R19, R19 ;  /* 0x0000001300137305 */ /* 0x000e24000020f100 */
[----:B0-----:R-:W-:-:S05]  /*03b0*/  I2FP.F32.S32 R20, R19 ;  /* 0x0000001300147245 */ /* 0x001fca0000201400 */
[----:B---3--:R-:W-:-:S06]  /*03c0*/  FFMA R20, R24, R21, R20 ;  /* 0x0000001518147223 */ /* 0x008fcc0000000014 */
[----:B------:R-:W0:Y:S02]  /*03d0*/  F2I.TRUNC.NTZ R20, R20 ;  /* 0x0000001400147305 */ /* 0x000e24000020f100 */
[----:B0-----:R-:W-:-:S05]  /*03e0*/  I2FP.F32.S32 R11, R20 ;  /* 0x00000014000b7245 */ /* 0x001fca0000201400 */
[----:B----4-:R-:W-:-:S06]  /*03f0*/  FFMA R11, R26, R23, R11 ;  /* 0x000000171a0b7223 */ /* 0x010fcc000000000b */
[----:B------:R-:W0:Y:S02]  /*0400*/  F2I.TRUNC.NTZ R11, R11 ;  /* 0x0000000b000b7305 */ /* 0x000e24000020f100 */
[----:B0-----:R-:W-:-:S05]  /*0410*/  I2FP.F32.S32 R12, R11 ;  /* 0x0000000b000c7245 */ /* 0x001fca0000201400 */
[----:B-----5:R-:W-:-:S06]  /*0420*/  FFMA R12, R25, R28, R12 ;  /* 0x0000001c190c7223 */ /* 0x020fcc000000000c */
[----:B------:R-:W0:Y:S02]  /*0430*/  F2I.TRUNC.NTZ R12, R12 ;  /* 0x0000000c000c7305 */ /* 0x000e24000020f100 */
[----:B0-----:R-:W-:-:S05]  /*0440*/  I2FP.F32.S32 R22, R12 ;  /* 0x0000000c00167245 */ /* 0x001fca0000201400 */
[----:B------:R-:W-:-:S06]  /*0450*/  FFMA R6, R29, R6, R22 ;  /* 0x000000061d067223 */ /* 0x000fcc0000000016 */
        /* <DEDUP_REMOVED lines=8> */
[----:B------:R-:W-:-:S04]  /*04e0*/  FFMA R4, R4, R5, R9 ;  /* 0x0000000504047223 */ /* 0x000fc80000000009 */
[----:B------:R0:W1:Y:S01]  /*04f0*/  F2I.TRUNC.NTZ R20, R4 ;  /* 0x0000000400147305 */ /* 0x000062000020f100 */
[----:B------:R-:W-:Y:S05]  /*0500*/  @P1 BRA `(.L_x_2) ;  /* 0xfffffffc00201947 */ /* 0x000fea000383ffff */
.L_x_1:
[----:B------:R-:W-:Y:S05]  /*0510*/  @!P0 BRA `(.L_x_3) ;  /* 0x00000004000c8947 */ /* 0x000fea0003800000 */
[----:B------:R-:W-:Y:S02]  /*0520*/  ISETP.GE.U32.AND P0, PT, R27, 0x4, PT ;  /* 0x000000041b00780c */ /* 0x000fe40003f06070 */
[----:B------:R-:W-:-:S04]  /*0530*/  LOP3.LUT R18, R0, 0x3, RZ, 0xc0, !PT ;  /* 0x0000000300127812 */ /* 0x000fc800078ec0ff */
[----:B------:R-:W-:-:S07]  /*0540*/  ISETP.NE.AND P1, PT, R18, RZ, PT ;  /* 0x000000ff1200720c */ /* 0x000fce0003f25270 */
[----:B------:R-:W-:Y:S06]  /*0550*/  @!P0 BRA `(.L_x_4) ;  /* 0x0000000000788947 */ /* 0x000fec0003800000 */
[----:B------:R-:W2:Y:S08]  /*0560*/  LDC R11, c[0x0][0x398] ;  /* 0x0000e600ff0b7b82 */ /* 0x000eb00000000800 */
[----:B------:R-:W3:Y:S08]  /*0570*/  LDC.64 R2, c[0x0][0x388] ;  /* 0x0000e200ff027b82 */ /* 0x000ef00000000a00 */
[----:B0-----:R-:W0:Y:S01]  /*0580*/  LDC.64 R4, c[0x0][0x380] ;  /* 0x0000e000ff047b82 */ /* 0x001e220000000a00 */
[----:B--2---:R-:W-:-:S02]  /*0590*/  IMAD R7, R15, R11, R14 ;  /* 0x0000000b0f077224 */ /* 0x004fc400078e020e */
[----:B---3--:R-:W-:-:S05]  /*05a0*/  IMAD.WIDE.U32 R2, R15, 0x4, R2 ;  /* 0x000000040f027825 */ /* 0x008fca00078e0002 */
[----:B------:R-:W2:Y:S01]  /*05b0*/  LDG.E R13, desc[UR6][R2.64] ;  /* 0x00000006020d7981 */ /* 0x000ea2000c1e1900 */
[----:B0-----:R-:W-:-:S03]  /*05c0*/  IMAD.WIDE R4, R7, 0x4, R4 ;  /* 0x0000000407047825 */ /* 0x001fc600078e0204 */
[----:B------:R-:W3:Y:S04]  /*05d0*/  LDG.E R19, desc[UR6][R2.64+0x4] ;  /* 0x0000040602137981 */ /* 0x000ee8000c1e1900 */
[----:B------:R-:W2:Y:S01]  /*05e0*/  LDG.E R12, desc[UR6][R4.64] ;  /* 0x00000006040c7981 */ /* 0x000ea2000c1e1900 */
[----:B------:R-:W-:-:S03]  /*05f0*/  IMAD.WIDE R6, R11, 0x4, R4 ;  /* 0x000000040b067825 */ /* 0x000fc600078e0204 */
[----:B------:R-:W4:Y:S04]  /*0600*/  LDG.E R22, desc[UR6][R2.64+0x8] ;  /* 0x0000080602167981 */ /* 0x000f28000c1e1900 */
[----:B------:R-:W3:Y:S01]  /*0610*/  LDG.E R16, desc[UR6][R6.64] ;  /* 0x0000000606107981 */ /* 0x000ee2000c1e1900 */
[----:B------:R-:W-:-:S03]  /*0620*/  IMAD.WIDE R8, R11, 0x4, R6 ;  /* 0x000000040b087825 */ /* 0x000fc600078e0206 */
[----:B------:R-:W5:Y:S04]  /*0630*/  LDG.E R23, desc[UR6][R2.64+0xc] ;  /* 0x00000c0602177981 */ /* 0x000f68000c1e1900 */
[----:B------:R-:W4:Y:S01]  /*0640*/  LDG.E R21, desc[UR6][R8.64] ;  /* 0x0000000608157981 */ /* 0x000f22000c1e1900 */
[----:B------:R-:W-:-:S06]  /*0650*/  IMAD.WIDE R10, R11, 0x4, R8 ;  /* 0x000000040b0a7825 */ /* 0x000fcc00078e0208 */
[----:B------:R-:W5:Y:S01]  /*0660*/  LDG.E R10, desc[UR6][R10.64] ;  /* 0x000000060a0a7981 */ /* 0x000f62000c1e1900 */
[----:B-1----:R-:W-:Y:S02]  /*0670*/  I2FP.F32.S32 R17, R20 ;  /* 0x0000001400117245 */ /* 0x002fe40000201400 */
[----:B------:R-:W-:-:S03]  /*0680*/  IADD3 R15, PT, PT, R15, 0x4, RZ ;  /* 0x000000040f0f7810 */ /* 0x000fc60007ffe0ff */
        /* <DEDUP_REMOVED lines=9> */
[----:B-----5:R-:W-:-:S04]  /*0720*/  FFMA R7, R10, R23, R7 ;  /* 0x000000170a077223 */ /* 0x020fc80000000007 */
[----:B------:R2:W3:Y:S03]  /*0730*/  F2I.TRUNC.NTZ R20, R7 ;  /* 0x0000000700147305 */ /* 0x0004e6000020f100 */
.L_x_4:
[----:B------:R-:W-:Y:S05]  /*0740*/  @!P1 BRA `(.L_x_3) ;  /* 0x0000000000809947 */ /* 0x000fea0003800000 */
[----:B------:R-:W-:Y:S01]  /*0750*/  ISETP.NE.AND P0, PT, R18, 0x1, PT ;  /* 0x000000011200780c */ /* 0x000fe20003f05270 */
[----:B------:R-:W4:Y:S01]  /*0760*/  LDC.64 R2, c[0x0][0x388] ;  /* 0x0000e200ff027b82 */ /* 0x000f220000000a00 */
[----:B------:R-:W-:-:S07]  /*0770*/  LOP3.LUT R0, R0, 0x1, RZ, 0xc0, !PT ;  /* 0x0000000100007812 */ /* 0x000fce00078ec0ff */
[----:B0-----:R-:W0:Y:S08]  /*0780*/  LDC.64 R4, c[0x0][0x380] ;  /* 0x0000e000ff047b82 */ /* 0x001e300000000a00 */
[----:B------:R-:W2:Y:S01]  /*0790*/  @P0 LDC R9, c[0x0][0x398] ;  /* 0x0000e600ff090b82 */ /* 0x000ea20000000800 */
[----:B----4-:R-:W-:Y:S01]  /*07a0*/  @P0 IMAD.WIDE.U32 R2, R15, 0x4, R2 ;  /* 0x000000040f020825 */ /* 0x010fe200078e0002 */
[----:B------:R-:W-:-:S06]  /*07b0*/  ISETP.NE.U32.AND P1, PT, R0, 0x1, PT ;  /* 0x000000010000780c */ /* 0x000fcc0003f25070 */
[----:B------:R-:W4:Y:S01]  /*07c0*/  LDC.64 R10, c[0x0][0x388] ;  /* 0x0000e200ff0a7b82 */ /* 0x000f220000000a00 */
[----:B------:R-:W5:Y:S04]  /*07d0*/  @P0 LDG.E R17, desc[UR6][R2.64] ;  /* 0x0000000602110981 */ /* 0x000f68000c1e1900 */
[----:B------:R-:W5:Y:S03]  /*07e0*/  @P0 LDG.E R19, desc[UR6][R2.64+0x4] ;  /* 0x0000040602130981 */ /* 0x000f66000c1e1900 */
[----:B------:R-:W1:Y:S01]  /*07f0*/  @!P1 LDC R13, c[0x0][0x398] ;  /* 0x0000e600ff0d9b82 */ /* 0x000e620000000800 */
[----:B--2---:R-:W-:-:S04]  /*0800*/  @P0 IMAD R7, R15, R9, R14 ;  /* 0x000000090f070224 */ /* 0x004fc800078e020e */
[----:B0-----:R-:W-:-:S03]  /*0810*/  @P0 IMAD.WIDE R6, R7, 0x4, R4 ;  /* 0x0000000407060825 */ /* 0x001fc600078e0204 */
[----:B------:R-:W0:Y:S02]  /*0820*/  LDC.64 R4, c[0x0][0x380] ;  /* 0x0000e000ff047b82 */ /* 0x000e240000000a00 */
[----:B------:R4:W5:Y:S01]  /*0830*/  @P0 LDG.E R12, desc[UR6][R6.64] ;  /* 0x00000006060c0981 */ /* 0x000962000c1e1900 */
[----:B------:R-:W-:-:S06]  /*0840*/  @P0 IMAD.WIDE R8, R9, 0x4, R6 ;  /* 0x0000000409080825 */ /* 0x000fcc00078e0206 */
[----:B------:R2:W2:Y:S01]  /*0850*/  @P0 LDG.E R8, desc[UR6][R8.64] ;  /* 0x0000000608080981 */ /* 0x0004a2000c1e1900 */
[----:B------:R-:W-:-:S05]  /*0860*/  @P0 IADD3 R15, PT, PT, R15, 0x2, RZ ;  /* 0x000000020f0f0810 */ /* 0x000fca0007ffe0ff */
[C---:B-1----:R-:W-:Y:S02]  /*0870*/  @!P1 IMAD R13, R15.reuse, R13, R14 ;  /* 0x0000000d0f0d9224 */ /* 0x042fe400078e020e */
[----:B----4-:R-:W-:-:S04]  /*0880*/  @!P1 IMAD.WIDE.U32 R6, R15, 0x4, R10 ;  /* 0x000000040f069825 */ /* 0x010fc800078e000a */
[----:B0-----:R-:W-:Y:S02]  /*0890*/  @!P1 IMAD.WIDE R4, R13, 0x4, R4 ;  /* 0x000000040d049825 */ /* 0x001fe400078e0204 */
[----:B------:R-:W4:Y:S04]  /*08a0*/  @!P1 LDG.E R7, desc[UR6][R6.64] ;  /* 0x0000000606079981 */ /* 0x000f28000c1e1900 */
[----:B------:R-:W4:Y:S01]  /*08b0*/  @!P1 LDG.E R4, desc[UR6][R4.64] ;  /* 0x0000000604049981 */ /* 0x000f22000c1e1900 */
[----:B---3--:R-:W-:-:S05]  /*08c0*/  @P0 I2FP.F32.S32 R11, R20 ;  /* 0x00000014000b0245 */ /* 0x008fca0000201400 */
[----:B-----5:R-:W-:-:S06]  /*08d0*/  @P0 FFMA R11, R12, R17, R11 ;  /* 0x000000110c0b0223 */ /* 0x020fcc000000000b */
[----:B------:R-:W2:Y:S02]  /*08e0*/  @P0 F2I.TRUNC.NTZ R11, R11 ;  /* 0x0000000b000b0305 */ /* 0x000ea4000020f100 */
[----:B--2---:R-:W-:-:S05]  /*08f0*/  @P0 I2FP.F32.S32 R9, R11 ;  /* 0x0000000b00090245 */ /* 0x004fca0000201400 */
[----:B------:R-:W-:-:S04]  /*0900*/  @P0 FFMA R8, R8, R19, R9 ;  /* 0x0000001308080223 */ /* 0x000fc80000000009 */
[----:B------:R-:W0:Y:S02]  /*0910*/  @P0 F2I.TRUNC.NTZ R20, R8 ;  /* 0x0000000800140305 */ /* 0x000e24000020f100 */
[----:B0-----:R-:W-:-:S05]  /*0920*/  @!P1 I2FP.F32.S32 R3, R20 ;  /* 0x0000001400039245 */ /* 0x001fca0000201400 */
[----:B----4-:R-:W-:-:S04]  /*0930*/  @!P1 FFMA R0, R4, R7, R3 ;  /* 0x0000000704009223 */ /* 0x010fc80000000003 */
[----:B------:R4:W0:Y:S03]  /*0940*/  @!P1 F2I.TRUNC.NTZ R20, R0 ;  /* 0x0000000000149305 */ /* 0x000826000020f100 */
.L_x_3:
[----:B01-3--:R-:W-:-:S07]  /*0950*/  I2FP.F32.S32 R5, R20 ;  /* 0x0000001400057245 */ /* 0x00bfce0000201400 */
.L_x_0:
[----:B------:R-:W0:Y:S02]  /*0960*/  LDC.64 R2, c[0x0][0x390] ;  /* 0x0000e400ff027b82 */ /* 0x000e240000000a00 */
[----:B0-----:R-:W-:-:S05]  /*0970*/  IMAD.WIDE R14, R14, 0x4, R2 ;  /* 0x000000040e0e7825 */ /* 0x001fca00078e0202 */
[----:B------:R-:W-:Y:S01]  /*0980*/  STG.E desc[UR6][R14.64], R5 ;  /* 0x000000050e007986 */ /* 0x000fe2000c101906 */
[----:B------:R-:W-:Y:S05]  /*0990*/  EXIT ;  /* 0x000000000000794d */ /* 0x000fea0003800000 */
.L_x_5:
[----:B------:R-:W-:-:S00]  /*09a0*/  BRA `(.L_x_5) ;  /* 0xfffffffc00fc7947 */ /* 0x000fc0000383ffff */
[----:B------:R-:W-:-:S00]  /*09b0*/  NOP ;  /* 0x0000000000007918 */ /* 0x000fc00000000000 */
        /* <DEDUP_REMOVED lines=12> */
.L_x_6:


//--------------------- .nv.shared.reserved.0     --------------------------
	.section	.nv.shared.reserved.0,"aw",@nobits
	.weak		__nv_reservedSMEM_offset_0_alias
	.size		__nv_reservedSMEM_offset_0_alias, 0, 64
	.other		__nv_reservedSMEM_offset_0_alias,@"STO_CUDA_RESERVED_SHARED STV_DEFAULT"
__nv_reservedSMEM_offset_0_alias:
	.zero		0
	.zero		64


//--------------------- .nv.constant0._Z6dotProPfS_S_ii --------------------------
	.section	.nv.constant0._Z6dotProPfS_S_ii,"a",@progbits
	.sectionflags	@""
	.align	4
.nv.constant0._Z6dotProPfS_S_ii:
	.zero		928


//--------------------- SYMBOLS --------------------------

	.type		.nv.reservedSmem.offset0,@object
	.size		.nv.reservedSmem.offset0,0x4
